//
// Generated by NVIDIA NVVM Compiler
//
// Compiler Build ID: CL-36424714
// Cuda compilation tools, release 13.0, V13.0.88
// Based on NVVM 20.0.0
//

.version 9.0
.target sm_100
.address_size 64

	// .globl	_Z14jacobiGPUBasicPfS_S_S_ii

.visible .entry _Z14jacobiGPUBasicPfS_S_S_ii(
	.param .u64 .ptr .align 1 _Z14jacobiGPUBasicPfS_S_S_ii_param_0,
	.param .u64 .ptr .align 1 _Z14jacobiGPUBasicPfS_S_S_ii_param_1,
	.param .u64 .ptr .align 1 _Z14jacobiGPUBasicPfS_S_S_ii_param_2,
	.param .u64 .ptr .align 1 _Z14jacobiGPUBasicPfS_S_S_ii_param_3,
	.param .u32 _Z14jacobiGPUBasicPfS_S_S_ii_param_4,
	.param .u32 _Z14jacobiGPUBasicPfS_S_S_ii_param_5
)
{
	.reg .pred 	%p<25>;
	.reg .b32 	%r<43>;
	.reg .b32 	%f<146>;
	.reg .b64 	%rd<48>;

	ld.param.u64 	%rd17, [_Z14jacobiGPUBasicPfS_S_S_ii_param_0];
	ld.param.u64 	%rd19, [_Z14jacobiGPUBasicPfS_S_S_ii_param_1];
	ld.param.u64 	%rd20, [_Z14jacobiGPUBasicPfS_S_S_ii_param_2];
	ld.param.u64 	%rd18, [_Z14jacobiGPUBasicPfS_S_S_ii_param_3];
	ld.param.u32 	%r18, [_Z14jacobiGPUBasicPfS_S_S_ii_param_5];
	cvta.to.global.u64 	%rd1, %rd20;
	cvta.to.global.u64 	%rd2, %rd19;
	mov.u32 	%r1, %tid.x;
	setp.lt.s32 	%p1, %r18, 1;
	@%p1 bra 	$L__BB0_42;
	cvta.to.global.u64 	%rd21, %rd18;
	cvta.to.global.u64 	%rd22, %rd17;
	mul.lo.s32 	%r2, %r18, %r1;
	mul.wide.u32 	%rd23, %r1, 4;
	add.s64 	%rd3, %rd21, %rd23;
	add.s32 	%r20, %r2, %r1;
	mul.wide.u32 	%rd24, %r20, 4;
	add.s64 	%rd4, %rd2, %rd24;
	add.s64 	%rd5, %rd22, %rd23;
	and.b32  	%r3, %r18, 7;
	setp.lt.u32 	%p2, %r18, 8;
	mov.f32 	%f128, 0f00000000;
	mov.b32 	%r41, 0;
	@%p2 bra 	$L__BB0_20;
	and.b32  	%r41, %r18, 2147483640;
	neg.s32 	%r38, %r1;
	add.s64 	%rd47, %rd1, 16;
	mul.wide.u32 	%rd25, %r2, 4;
	add.s64 	%rd26, %rd25, %rd2;
	add.s64 	%rd46, %rd26, 16;
	mov.f32 	%f128, 0f00000000;
	mov.b32 	%r39, 0;
	mov.u32 	%r37, %r2;
$L__BB0_3:
	.pragma "nounroll";
	setp.eq.s32 	%p3, %r38, 0;
	@%p3 bra 	$L__BB0_5;
	mul.wide.u32 	%rd27, %r37, 4;
	add.s64 	%rd28, %rd2, %rd27;
	ld.global.f32 	%f37, [%rd28];
	ld.global.f32 	%f38, [%rd47+-16];
	fma.rn.f32 	%f128, %f37, %f38, %f128;
$L__BB0_5:
	ld.global.f32 	%f39, [%rd3];
	sub.f32 	%f40, %f39, %f128;
	ld.global.f32 	%f41, [%rd4];
	div.rn.f32 	%f42, %f40, %f41;
	st.global.f32 	[%rd5], %f42;
	add.s32 	%r22, %r39, 1;
	setp.eq.s32 	%p4, %r1, %r22;
	@%p4 bra 	$L__BB0_7;
	ld.global.f32 	%f43, [%rd46+-12];
	ld.global.f32 	%f44, [%rd47+-12];
	fma.rn.f32 	%f128, %f43, %f44, %f128;
$L__BB0_7:
	ld.global.f32 	%f45, [%rd3];
	sub.f32 	%f46, %f45, %f128;
	ld.global.f32 	%f47, [%rd4];
	div.rn.f32 	%f48, %f46, %f47;
	st.global.f32 	[%rd5], %f48;
	add.s32 	%r23, %r39, 2;
	setp.eq.s32 	%p5, %r1, %r23;
	@%p5 bra 	$L__BB0_9;
	ld.global.f32 	%f49, [%rd46+-8];
	ld.global.f32 	%f50, [%rd47+-8];
	fma.rn.f32 	%f128, %f49, %f50, %f128;
$L__BB0_9:
	ld.global.f32 	%f51, [%rd3];
	sub.f32 	%f52, %f51, %f128;
	ld.global.f32 	%f53, [%rd4];
	div.rn.f32 	%f54, %f52, %f53;
	st.global.f32 	[%rd5], %f54;
	add.s32 	%r24, %r39, 3;
	setp.eq.s32 	%p6, %r1, %r24;
	@%p6 bra 	$L__BB0_11;
	ld.global.f32 	%f55, [%rd46+-4];
	ld.global.f32 	%f56, [%rd47+-4];
	fma.rn.f32 	%f128, %f55, %f56, %f128;
$L__BB0_11:
	ld.global.f32 	%f57, [%rd3];
	sub.f32 	%f58, %f57, %f128;
	ld.global.f32 	%f59, [%rd4];
	div.rn.f32 	%f60, %f58, %f59;
	st.global.f32 	[%rd5], %f60;
	add.s32 	%r25, %r39, 4;
	setp.eq.s32 	%p7, %r1, %r25;
	@%p7 bra 	$L__BB0_13;
	ld.global.f32 	%f61, [%rd46];
	ld.global.f32 	%f62, [%rd47];
	fma.rn.f32 	%f128, %f61, %f62, %f128;
$L__BB0_13:
	ld.global.f32 	%f63, [%rd3];
	sub.f32 	%f64, %f63, %f128;
	ld.global.f32 	%f65, [%rd4];
	div.rn.f32 	%f66, %f64, %f65;
	st.global.f32 	[%rd5], %f66;
	add.s32 	%r26, %r39, 5;
	setp.eq.s32 	%p8, %r1, %r26;
	@%p8 bra 	$L__BB0_15;
	ld.global.f32 	%f67, [%rd46+4];
	ld.global.f32 	%f68, [%rd47+4];
	fma.rn.f32 	%f128, %f67, %f68, %f128;
$L__BB0_15:
	ld.global.f32 	%f69, [%rd3];
	sub.f32 	%f70, %f69, %f128;
	ld.global.f32 	%f71, [%rd4];
	div.rn.f32 	%f72, %f70, %f71;
	st.global.f32 	[%rd5], %f72;
	add.s32 	%r27, %r39, 6;
	setp.eq.s32 	%p9, %r1, %r27;
	@%p9 bra 	$L__BB0_17;
	ld.global.f32 	%f73, [%rd46+8];
	ld.global.f32 	%f74, [%rd47+8];
	fma.rn.f32 	%f128, %f73, %f74, %f128;
$L__BB0_17:
	ld.global.f32 	%f75, [%rd3];
	sub.f32 	%f76, %f75, %f128;
	ld.global.f32 	%f77, [%rd4];
	div.rn.f32 	%f78, %f76, %f77;
	st.global.f32 	[%rd5], %f78;
	add.s32 	%r28, %r39, 7;
	setp.eq.s32 	%p10, %r1, %r28;
	@%p10 bra 	$L__BB0_19;
	ld.global.f32 	%f79, [%rd46+12];
	ld.global.f32 	%f80, [%rd47+12];
	fma.rn.f32 	%f128, %f79, %f80, %f128;
$L__BB0_19:
	ld.global.f32 	%f81, [%rd3];
	sub.f32 	%f82, %f81, %f128;
	ld.global.f32 	%f83, [%rd4];
	div.rn.f32 	%f84, %f82, %f83;
	st.global.f32 	[%rd5], %f84;
	add.s32 	%r39, %r39, 8;
	add.s32 	%r38, %r38, 8;
	add.s32 	%r37, %r37, 8;
	add.s64 	%rd47, %rd47, 32;
	add.s64 	%rd46, %rd46, 32;
	setp.ne.s32 	%p11, %r39, %r41;
	@%p11 bra 	$L__BB0_3;
$L__BB0_20:
	setp.eq.s32 	%p12, %r3, 0;
	@%p12 bra 	$L__BB0_42;
	and.b32  	%r13, %r18, 3;
	setp.lt.u32 	%p13, %r3, 4;
	@%p13 bra 	$L__BB0_31;
	setp.eq.s32 	%p14, %r1, %r41;
	cvt.u64.u32 	%rd12, %r41;
	mul.wide.u32 	%rd29, %r41, 4;
	add.s64 	%rd13, %rd1, %rd29;
	@%p14 bra 	$L__BB0_24;
	add.s32 	%r29, %r41, %r2;
	mul.wide.u32 	%rd30, %r29, 4;
	add.s64 	%rd31, %rd2, %rd30;
	ld.global.f32 	%f85, [%rd31];
	ld.global.f32 	%f86, [%rd13];
	fma.rn.f32 	%f128, %f85, %f86, %f128;
$L__BB0_24:
	ld.global.f32 	%f87, [%rd3];
	sub.f32 	%f88, %f87, %f128;
	ld.global.f32 	%f89, [%rd4];
	div.rn.f32 	%f90, %f88, %f89;
	st.global.f32 	[%rd5], %f90;
	add.s32 	%r30, %r41, 1;
	setp.eq.s32 	%p15, %r1, %r30;
	cvt.u64.u32 	%rd32, %r2;
	add.s64 	%rd33, %rd12, %rd32;
	shl.b64 	%rd34, %rd33, 2;
	add.s64 	%rd14, %rd2, %rd34;
	@%p15 bra 	$L__BB0_26;
	ld.global.f32 	%f91, [%rd14+4];
	ld.global.f32 	%f92, [%rd13+4];
	fma.rn.f32 	%f128, %f91, %f92, %f128;
$L__BB0_26:
	ld.global.f32 	%f93, [%rd3];
	sub.f32 	%f94, %f93, %f128;
	ld.global.f32 	%f95, [%rd4];
	div.rn.f32 	%f96, %f94, %f95;
	st.global.f32 	[%rd5], %f96;
	add.s32 	%r31, %r41, 2;
	setp.eq.s32 	%p16, %r1, %r31;
	@%p16 bra 	$L__BB0_28;
	ld.global.f32 	%f97, [%rd14+8];
	ld.global.f32 	%f98, [%rd13+8];
	fma.rn.f32 	%f128, %f97, %f98, %f128;
$L__BB0_28:
	ld.global.f32 	%f99, [%rd3];
	sub.f32 	%f100, %f99, %f128;
	ld.global.f32 	%f101, [%rd4];
	div.rn.f32 	%f102, %f100, %f101;
	st.global.f32 	[%rd5], %f102;
	add.s32 	%r32, %r41, 3;
	setp.eq.s32 	%p17, %r1, %r32;
	@%p17 bra 	$L__BB0_30;
	ld.global.f32 	%f103, [%rd14+12];
	ld.global.f32 	%f104, [%rd13+12];
	fma.rn.f32 	%f128, %f103, %f104, %f128;
$L__BB0_30:
	ld.global.f32 	%f105, [%rd3];
	sub.f32 	%f106, %f105, %f128;
	ld.global.f32 	%f107, [%rd4];
	div.rn.f32 	%f108, %f106, %f107;
	st.global.f32 	[%rd5], %f108;
	add.s32 	%r41, %r41, 4;
$L__BB0_31:
	setp.eq.s32 	%p18, %r13, 0;
	@%p18 bra 	$L__BB0_42;
	setp.eq.s32 	%p19, %r13, 1;
	@%p19 bra 	$L__BB0_38;
	setp.eq.s32 	%p20, %r1, %r41;
	cvt.u64.u32 	%rd15, %r41;
	mul.wide.u32 	%rd35, %r41, 4;
	add.s64 	%rd16, %rd1, %rd35;
	@%p20 bra 	$L__BB0_35;
	add.s32 	%r33, %r41, %r2;
	mul.wide.u32 	%rd36, %r33, 4;
	add.s64 	%rd37, %rd2, %rd36;
	ld.global.f32 	%f109, [%rd37];
	ld.global.f32 	%f110, [%rd16];
	fma.rn.f32 	%f128, %f109, %f110, %f128;
$L__BB0_35:
	ld.global.f32 	%f111, [%rd3];
	sub.f32 	%f112, %f111, %f128;
	ld.global.f32 	%f113, [%rd4];
	div.rn.f32 	%f114, %f112, %f113;
	st.global.f32 	[%rd5], %f114;
	add.s32 	%r34, %r41, 1;
	setp.eq.s32 	%p21, %r1, %r34;
	@%p21 bra 	$L__BB0_37;
	cvt.u64.u32 	%rd38, %r2;
	add.s64 	%rd39, %rd15, %rd38;
	shl.b64 	%rd40, %rd39, 2;
	add.s64 	%rd41, %rd2, %rd40;
	ld.global.f32 	%f115, [%rd41+4];
	ld.global.f32 	%f116, [%rd16+4];
	fma.rn.f32 	%f128, %f115, %f116, %f128;
$L__BB0_37:
	ld.global.f32 	%f117, [%rd3];
	sub.f32 	%f118, %f117, %f128;
	ld.global.f32 	%f119, [%rd4];
	div.rn.f32 	%f120, %f118, %f119;
	st.global.f32 	[%rd5], %f120;
	add.s32 	%r41, %r41, 2;
$L__BB0_38:
	and.b32  	%r35, %r18, 1;
	setp.eq.b32 	%p22, %r35, 1;
	not.pred 	%p23, %p22;
	@%p23 bra 	$L__BB0_42;
	setp.eq.s32 	%p24, %r1, %r41;
	@%p24 bra 	$L__BB0_41;
	add.s32 	%r36, %r41, %r2;
	mul.wide.u32 	%rd42, %r36, 4;
	add.s64 	%rd43, %rd2, %rd42;
	ld.global.f32 	%f121, [%rd43];
	mul.wide.u32 	%rd44, %r41, 4;
	add.s64 	%rd45, %rd1, %rd44;
	ld.global.f32 	%f122, [%rd45];
	fma.rn.f32 	%f128, %f121, %f122, %f128;
$L__BB0_41:
	ld.global.f32 	%f123, [%rd3];
	sub.f32 	%f124, %f123, %f128;
	ld.global.f32 	%f125, [%rd4];
	div.rn.f32 	%f126, %f124, %f125;
	st.global.f32 	[%rd5], %f126;
$L__BB0_42:
	ret;

}


// ===== COMPILED SASS (sm_100) =====

	.target	sm_100

	.elftype	@"ET_EXEC"


//--------------------- .note.nv.tkinfo           --------------------------
	.section	.note.nv.tkinfo,"",@"SHT_NOTE"
	.sectionflags	@"SHF_NOTE_NV_TKINFO"
	.tkinfo
        /*0018*/ 	.word	0x00000002
        /*0030*/ 	.string	""
        /*0030*/ 	.string	"ptxas"
        /*0030*/ 	.string	"Cuda compilation tools, release 13.0, V13.0.88"
        /*0030*/ 	.string	"Build cuda_13.0.r13.0/compiler.36424714_0"
        /*0030*/ 	.string	"-arch sm_100 -m 64 "



//--------------------- .note.nv.cuinfo           --------------------------
	.section	.note.nv.cuinfo,"",@"SHT_NOTE"
	.sectionflags	@"SHF_NOTE_NV_CUINFO"
        /*0018*/ 	.short	0x0002
        /*001a*/ 	.short	0x0064
        /*001c*/ 	.short	0x0082
	.zero		2


//--------------------- .nv.info                  --------------------------
	.section	.nv.info,"",@"SHT_CUDA_INFO"
	.align	4


	//----- nvinfo : EIATTR_REGCOUNT
	.align		4
        /*0000*/ 	.byte	0x04, 0x2f
        /*0002*/ 	.short	(.L_1 - .L_0)
	.align		4
.L_0:
        /*0004*/ 	.word	index@(_Z14jacobiGPUBasicPfS_S_S_ii)
        /*0008*/ 	.word	0x0000001e


	//----- nvinfo : EIATTR_FRAME_SIZE
	.align		4
.L_1:
        /*000c*/ 	.byte	0x04, 0x11
        /*000e*/ 	.short	(.L_3 - .L_2)
	.align		4
.L_2:
        /*0010*/ 	.word	index@($__internal_0_$__cuda_sm3x_div_rn_noftz_f32_slowpath)
        /*0014*/ 	.word	0x00000000


	//----- nvinfo : EIATTR_FRAME_SIZE
	.align		4
.L_3:
        /*0018*/ 	.byte	0x04, 0x11
        /*001a*/ 	.short	(.L_5 - .L_4)
	.align		4
.L_4:
        /*001c*/ 	.word	index@(_Z14jacobiGPUBasicPfS_S_S_ii)
        /*0020*/ 	.word	0x00000000


	//----- nvinfo : EIATTR_MIN_STACK_SIZE
	.align		4
.L_5:
        /*0024*/ 	.byte	0x04, 0x12
        /*0026*/ 	.short	(.L_7 - .L_6)
	.align		4
.L_6:
        /*0028*/ 	.word	index@(_Z14jacobiGPUBasicPfS_S_S_ii)
        /*002c*/ 	.word	0x00000000
.L_7:


//--------------------- .nv.compat                --------------------------
	.section	.nv.compat,"",@"SHT_CUDA_COMPAT_INFO"
	.align	4
        /*0000*/ 	.byte	0x02, 0x09, 0x00, 0x00, 0x02, 0x02, 0x01, 0x00, 0x02, 0x05, 0x05, 0x00, 0x03, 0x07, 0x01, 0x01
        /*0010*/ 	.byte	0x02, 0x03, 0x00, 0x00, 0x02, 0x06, 0x01, 0x00, 0x04, 0x0b, 0x08, 0x00, 0x01, 0x00, 0x00, 0x00
        /*0020*/ 	.byte	0x00, 0x00, 0x00, 0x00


//--------------------- .nv.info._Z14jacobiGPUBasicPfS_S_S_ii --------------------------
	.section	.nv.info._Z14jacobiGPUBasicPfS_S_S_ii,"",@"SHT_CUDA_INFO"
	.sectionflags	@""
	.align	4


	//----- nvinfo : EIATTR_CUDA_API_VERSION
	.align		4
        /*0000*/ 	.byte	0x04, 0x37
        /*0002*/ 	.short	(.L_9 - .L_8)
.L_8:
        /*0004*/ 	.word	0x00000082


	//----- nvinfo : EIATTR_KPARAM_INFO
	.align		4
.L_9:
        /*0008*/ 	.byte	0x04, 0x17
        /*000a*/ 	.short	(.L_11 - .L_10)
.L_10:
        /*000c*/ 	.word	0x00000000
        /*0010*/ 	.short	0x0005
        /*0012*/ 	.short	0x0024
        /*0014*/ 	.byte	0x00, 0xf0, 0x11, 0x00


	//----- nvinfo : EIATTR_KPARAM_INFO
	.align		4
.L_11:
        /*0018*/ 	.byte	0x04, 0x17
        /*001a*/ 	.short	(.L_13 - .L_12)
.L_12:
        /*001c*/ 	.word	0x00000000
        /*0020*/ 	.short	0x0004
        /*0022*/ 	.short	0x0020
        /*0024*/ 	.byte	0x00, 0xf0, 0x11, 0x00


	//----- nvinfo : EIATTR_KPARAM_INFO
	.align		4
.L_13:
        /*0028*/ 	.byte	0x04, 0x17
        /*002a*/ 	.short	(.L_15 - .L_14)
.L_14:
        /*002c*/ 	.word	0x00000000
        /*0030*/ 	.short	0x0003
        /*0032*/ 	.short	0x0018
        /*0034*/ 	.byte	0x00, 0xf5, 0x21, 0x00


	//----- nvinfo : EIATTR_KPARAM_INFO
	.align		4
.L_15:
        /*0038*/ 	.byte	0x04, 0x17
        /*003a*/ 	.short	(.L_17 - .L_16)
.L_16:
        /*003c*/ 	.word	0x00000000
        /*0040*/ 	.short	0x0002
        /*0042*/ 	.short	0x0010
        /*0044*/ 	.byte	0x00, 0xf5, 0x21, 0x00


	//----- nvinfo : EIATTR_KPARAM_INFO
	.align		4
.L_17:
        /*0048*/ 	.byte	0x04, 0x17
        /*004a*/ 	.short	(.L_19 - .L_18)
.L_18:
        /*004c*/ 	.word	0x00000000
        /*0050*/ 	.short	0x0001
        /*0052*/ 	.short	0x0008
        /*0054*/ 	.byte	0x00, 0xf5, 0x21, 0x00


	//----- nvinfo : EIATTR_KPARAM_INFO
	.align		4
.L_19:
        /*0058*/ 	.byte	0x04, 0x17
        /*005a*/ 	.short	(.L_21 - .L_20)
.L_20:
        /*005c*/ 	.word	0x00000000
        /*0060*/ 	.short	0x0000
        /*0062*/ 	.short	0x0000
        /*0064*/ 	.byte	0x00, 0xf5, 0x21, 0x00


	//----- nvinfo : EIATTR_SPARSE_MMA_MASK
	.align		4
.L_21:
        /*0068*/ 	.byte	0x03, 0x50
        /*006a*/ 	.short	0x0000


	//----- nvinfo : EIATTR_MAXREG_COUNT
	.align		4
        /*006c*/ 	.byte	0x03, 0x1b
        /*006e*/ 	.short	0x00ff


	//----- nvinfo : EIATTR_MERCURY_ISA_VERSION
	.align		4
        /*0070*/ 	.byte	0x03, 0x5f
        /*0072*/ 	.short	0x0101


	//----- nvinfo : EIATTR_VRC_CTA_INIT_COUNT
	.align		4
        /*0074*/ 	.byte	0x02, 0x4a
	.zero		1
	.zero		1


	//----- nvinfo : EIATTR_EXIT_INSTR_OFFSETS
	.align		4
        /*0078*/ 	.byte	0x04, 0x1c
        /*007a*/ 	.short	(.L_23 - .L_22)


	//   ....[0]....
.L_22:
        /*007c*/ 	.word	0x00000030


	//   ....[1]....
        /*0080*/ 	.word	0x00000de0


	//   ....[2]....
        /*0084*/ 	.word	0x00001450


	//   ....[3]....
        /*0088*/ 	.word	0x000017f0


	//   ....[4]....
        /*008c*/ 	.word	0x000019a0


	//----- nvinfo : EIATTR_CRS_STACK_SIZE
	.align		4
.L_23:
        /*0090*/ 	.byte	0x04, 0x1e
        /*0092*/ 	.short	(.L_25 - .L_24)
.L_24:
        /*0094*/ 	.word	0x00000000


	//----- nvinfo : EIATTR_CBANK_PARAM_SIZE
	.align		4
.L_25:
        /*0098*/ 	.byte	0x03, 0x19
        /*009a*/ 	.short	0x0028


	//----- nvinfo : EIATTR_PARAM_CBANK
	.align		4
        /*009c*/ 	.byte	0x04, 0x0a
        /*009e*/ 	.short	(.L_27 - .L_26)
	.align		4
.L_26:
        /*00a0*/ 	.word	index@(.nv.constant0._Z14jacobiGPUBasicPfS_S_S_ii)
        /*00a4*/ 	.short	0x0380
        /*00a6*/ 	.short	0x0028


	//----- nvinfo : EIATTR_SW_WAR
	.align		4
.L_27:
        /*00a8*/ 	.byte	0x04, 0x36
        /*00aa*/ 	.short	(.L_29 - .L_28)
.L_28:
        /*00ac*/ 	.word	0x00000008
.L_29:


//--------------------- .nv.callgraph             --------------------------
	.section	.nv.callgraph,"",@"SHT_CUDA_CALLGRAPH"
	.align	4
	.sectionentsize	8
	.align		4
        /*0000*/ 	.word	0x00000000
	.align		4
        /*0004*/ 	.word	0xffffffff
	.align		4
        /*0008*/ 	.word	0x00000000
	.align		4
        /*000c*/ 	.word	0xfffffffe
	.align		4
        /*0010*/ 	.word	0x00000000
	.align		4
        /*0014*/ 	.word	0xfffffffd
	.align		4
        /*0018*/ 	.word	0x00000000
	.align		4
        /*001c*/ 	.word	0xfffffffc


//--------------------- .text._Z14jacobiGPUBasicPfS_S_S_ii --------------------------
	.section	.text._Z14jacobiGPUBasicPfS_S_S_ii,"ax",@progbits
	.align	128
        .global         _Z14jacobiGPUBasicPfS_S_S_ii
        .type           _Z14jacobiGPUBasicPfS_S_S_ii,@function
        .size           _Z14jacobiGPUBasicPfS_S_S_ii,(.L_x_46 - _Z14jacobiGPUBasicPfS_S_S_ii)
        .other          _Z14jacobiGPUBasicPfS_S_S_ii,@"STO_CUDA_ENTRY STV_DEFAULT"
_Z14jacobiGPUBasicPfS_S_S_ii:
.text._Z14jacobiGPUBasicPfS_S_S_ii:
[----:B------:R-:W-:Y:S08]  /*0000*/  LDC R1, c[0x0][0x37c] ;  /* 0x0000df00ff017b82 */ /* 0x000ff00000000800 */
[----:B------:R-:W0:Y:S02]  /*0010*/  LDC R6, c[0x0][0x3a4] ;  /* 0x0000e900ff067b82 */ /* 0x000e240000000800 */
[----:B0-----:R-:W-:-:S13]  /*0020*/  ISETP.GE.AND P0, PT, R6, 0x1, PT ;  /* 0x000000010600780c */ /* 0x001fda0003f06270 */
[----:B------:R-:W-:Y:S05]  /*0030*/  @!P0 EXIT ;  /* 0x000000000000894d */ /* 0x000fea0003800000 */
[----:B------:R-:W0:Y:S01]  /*0040*/  S2R R9, SR_TID.X ;  /* 0x0000000000097919 */ /* 0x000e220000002100 */
[----:B------:R-:W1:Y:S01]  /*0050*/  LDC.64 R18, c[0x0][0x398] ;  /* 0x0000e600ff127b82 */ /* 0x000e620000000a00 */
[C---:B------:R-:W-:Y:S01]  /*0060*/  ISETP.GE.U32.AND P0, PT, R6.reuse, 0x8, PT ;  /* 0x000000080600780c */ /* 0x040fe20003f06070 */
[----:B------:R-:W2:Y:S01]  /*0070*/  LDCU.64 UR6, c[0x0][0x358] ;  /* 0x00006b00ff0677ac */ /* 0x000ea20008000a00 */
[----:B------:R-:W-:Y:S02]  /*0080*/  LOP3.LUT R23, R6, 0x7, RZ, 0xc0, !PT ;  /* 0x0000000706177812 */ /* 0x000fe400078ec0ff */
[----:B------:R-:W-:-:S03]  /*0090*/  CS2R R4, SRZ ;  /* 0x0000000000047805 */ /* 0x000fc6000001ff00 */
[----:B------:R-:W3:Y:S08]  /*00a0*/  LDC.64 R16, c[0x0][0x380] ;  /* 0x0000e000ff107b82 */ /* 0x000ef00000000a00 */
[----:B------:R-:W4:Y:S01]  /*00b0*/  LDC.64 R2, c[0x0][0x388] ;  /* 0x0000e200ff027b82 */ /* 0x000f220000000a00 */
[C---:B0-----:R-:W-:Y:S02]  /*00c0*/  IMAD R7, R9.reuse, R6, RZ ;  /* 0x0000000609077224 */ /* 0x041fe400078e02ff */
[----:B-1----:R-:W-:-:S03]  /*00d0*/  IMAD.WIDE.U32 R18, R9, 0x4, R18 ;  /* 0x0000000409127825 */ /* 0x002fc600078e0012 */
[----:B------:R-:W-:Y:S01]  /*00e0*/  IADD3 R15, PT, PT, R7, R9, RZ ;  /* 0x00000009070f7210 */ /* 0x000fe20007ffe0ff */
[----:B---3--:R-:W-:-:S04]  /*00f0*/  IMAD.WIDE.U32 R16, R9, 0x4, R16 ;  /* 0x0000000409107825 */ /* 0x008fc800078e0010 */
[----:B----4-:R-:W-:Y:S01]  /*0100*/  IMAD.WIDE.U32 R14, R15, 0x4, R2 ;  /* 0x000000040f0e7825 */ /* 0x010fe200078e0002 */
[----:B--2---:R-:W-:Y:S06]  /*0110*/  @!P0 BRA `(.L_x_0) ;  /* 0x0000000c002c8947 */ /* 0x004fec0003800000 */
[----:B------:R-:W0:Y:S01]  /*0120*/  LDCU.64 UR4, c[0x0][0x390] ;  /* 0x00007200ff0477ac */ /* 0x000e220008000a00 */
[----:B------:R-:W-:-:S04]  /*0130*/  IMAD.WIDE.U32 R2, R7, 0x4, R2 ;  /* 0x0000000407027825 */ /* 0x000fc800078e0002 */
[----:B------:R-:W-:Y:S01]  /*0140*/  HFMA2 R5, -RZ, RZ, 0, 0 ;  /* 0x00000000ff057431 */ /* 0x000fe200000001ff */
[----:B------:R-:W-:Y:S02]  /*0150*/  LOP3.LUT R4, R6, 0x7ffffff8, RZ, 0xc0, !PT ;  /* 0x7ffffff806047812 */ /* 0x000fe400078ec0ff */
[----:B------:R-:W-:Y:S01]  /*0160*/  IADD3 R24, PT, PT, -R9, RZ, RZ ;  /* 0x000000ff09187210 */ /* 0x000fe20007ffe1ff */
[----:B------:R-:W-:Y:S01]  /*0170*/  IMAD.MOV.U32 R25, RZ, RZ, R7 ;  /* 0x000000ffff197224 */ /* 0x000fe200078e0007 */
[----:B------:R-:W-:-:S04]  /*0180*/  IADD3 R0, P0, PT, R2, 0x10, RZ ;  /* 0x0000001002007810 */ /* 0x000fc80007f1e0ff */
[----:B------:R-:W-:Y:S01]  /*0190*/  IADD3.X R21, PT, PT, RZ, R3, RZ, P0, !PT ;  /* 0x00000003ff157210 */ /* 0x000fe200007fe4ff */
[----:B0-----:R-:W-:-:S04]  /*01a0*/  UIADD3 UR4, UP0, UPT, UR4, 0x10, URZ ;  /* 0x0000001004047890 */ /* 0x001fc8000ff1e0ff */
[----:B------:R-:W-:Y:S02]  /*01b0*/  UIADD3.X UR5, UPT, UPT, URZ, UR5, URZ, UP0, !UPT ;  /* 0x00000005ff057290 */ /* 0x000fe400087fe4ff */
[----:B------:R-:W-:Y:S01]  /*01c0*/  MOV R12, UR4 ;  /* 0x00000004000c7c02 */ /* 0x000fe20008000f00 */
[----:B------:R-:W-:-:S03]  /*01d0*/  UMOV UR4, URZ ;  /* 0x000000ff00047c82 */ /* 0x000fc60008000000 */
[----:B------:R-:W-:-:S07]  /*01e0*/  MOV R13, UR5 ;  /* 0x00000005000d7c02 */ /* 0x000fce0008000f00 */
.L_x_17:
[----:B------:R-:W-:Y:S01]  /*01f0*/  ISETP.NE.AND P0, PT, R24, RZ, PT ;  /* 0x000000ff1800720c */ /* 0x000fe20003f05270 */
[----:B------:R-:W2:Y:S04]  /*0200*/  LDG.E R2, desc[UR6][R14.64] ;  /* 0x000000060e027981 */ /* 0x000ea8000c1e1900 */
[----:B------:R-:W3:Y:S08]  /*0210*/  LDG.E R6, desc[UR6][R18.64] ;  /* 0x0000000612067981 */ /* 0x000ef0000c1e1900 */
[----:B------:R-:W0:Y:S01]  /*0220*/  @P0 LDC.64 R10, c[0x0][0x388] ;  /* 0x0000e200ff0a0b82 */ /* 0x000e220000000a00 */
[----:B------:R-:W4:Y:S01]  /*0230*/  @P0 LDG.E R3, desc[UR6][R12.64+-0x10] ;  /* 0xfffff0060c030981 */ /* 0x000f22000c1e1900 */
[----:B0-----:R-:W-:-:S06]  /*0240*/  @P0 IMAD.WIDE.U32 R10, R25, 0x4, R10 ;  /* 0x00000004190a0825 */ /* 0x001fcc00078e000a */
[----:B------:R0:W4:Y:S01]  /*0250*/  @P0 LDG.E R10, desc[UR6][R10.64] ;  /* 0x000000060a0a0981 */ /* 0x000122000c1e1900 */
[----:B------:R-:W-:Y:S01]  /*0260*/  BSSY.RECONVERGENT B2, `(.L_x_1) ;  /* 0x0000011000027945 */ /* 0x000fe20003800200 */
[----:B0-----:R-:W-:Y:S01]  /*0270*/  IMAD.MOV.U32 R11, RZ, RZ, R21 ;  /* 0x000000ffff0b7224 */ /* 0x001fe200078e0015 */
[----:B--2---:R-:W0:Y:S02]  /*0280*/  MUFU.RCP R27, R2 ;  /* 0x00000002001b7308 */ /* 0x004e240000001000 */
[----:B0-----:R-:W-:-:S04]  /*0290*/  FFMA R8, -R2, R27, 1 ;  /* 0x3f80000002087423 */ /* 0x001fc8000000011b */
[----:B------:R-:W-:Y:S01]  /*02a0*/  FFMA R8, R27, R8, R27 ;  /* 0x000000081b087223 */ /* 0x000fe2000000001b */
[----:B----4-:R-:W-:-:S04]  /*02b0*/  @P0 FFMA R5, R10, R3, R5 ;  /* 0x000000030a050223 */ /* 0x010fc80000000005 */
[----:B---3--:R-:W-:-:S04]  /*02c0*/  FADD R3, -R5, R6 ;  /* 0x0000000605037221 */ /* 0x008fc80000000100 */
[----:B------:R-:W0:Y:S01]  /*02d0*/  FCHK P0, R3, R2 ;  /* 0x0000000203007302 */ /* 0x000e220000000000 */
[----:B------:R-:W-:-:S04]  /*02e0*/  FFMA R27, R3, R8, RZ ;  /* 0x00000008031b7223 */ /* 0x000fc800000000ff */
[----:B------:R-:W-:Y:S01]  /*02f0*/  FFMA R6, -R2, R27, R3 ;  /* 0x0000001b02067223 */ /* 0x000fe20000000103 */
[----:B------:R-:W-:-:S03]  /*0300*/  MOV R10, R0 ;  /* 0x00000000000a7202 */ /* 0x000fc60000000f00 */
[----:B------:R-:W-:Y:S01]  /*0310*/  FFMA R27, R8, R6, R27 ;  /* 0x00000006081b7223 */ /* 0x000fe2000000001b */
[----:B0-----:R-:W-:Y:S06]  /*0320*/  @!P0 BRA `(.L_x_2) ;  /* 0x0000000000108947 */ /* 0x001fec0003800000 */
[----:B------:R-:W-:Y:S02]  /*0330*/  MOV R0, R2 ;  /* 0x0000000200007202 */ /* 0x000fe40000000f00 */
[----:B------:R-:W-:-:S07]  /*0340*/  MOV R6, 0x360 ;  /* 0x0000036000067802 */ /* 0x000fce0000000f00 */
[----:B------:R-:W-:Y:S05]  /*0350*/  CALL.REL.NOINC `($__internal_0_$__cuda_sm3x_div_rn_noftz_f32_slowpath) ;  /* 0x0000001400947944 */ /* 0x000fea0003c00000 */
[----:B------:R-:W-:-:S07]  /*0360*/  MOV R27, R21 ;  /* 0x00000015001b7202 */ /* 0x000fce0000000f00 */
.L_x_2:
[----:B------:R-:W-:Y:S05]  /*0370*/  BSYNC.RECONVERGENT B2 ;  /* 0x0000000000027941 */ /* 0x000fea0003800200 */
.L_x_1:
[----:B------:R-:W-:Y:S01]  /*0380*/  UIADD3 UR5, UPT, UPT, UR4, 0x1, URZ ;  /* 0x0000000104057890 */ /* 0x000fe2000fffe0ff */
[----:B------:R0:W-:Y:S04]  /*0390*/  STG.E desc[UR6][R16.64], R27 ;  /* 0x0000001b10007986 */ /* 0x0001e8000c101906 */
[----:B------:R-:W2:Y:S01]  /*03a0*/  LDG.E R8, desc[UR6][R14.64] ;  /* 0x000000060e087981 */ /* 0x000ea2000c1e1900 */
[----:B------:R-:W-:-:S03]  /*03b0*/  ISETP.NE.AND P0, PT, R9, UR5, PT ;  /* 0x0000000509007c0c */ /* 0x000fc6000bf05270 */
[----:B------:R-:W3:Y:S10]  /*03c0*/  LDG.E R6, desc[UR6][R18.64] ;  /* 0x0000000612067981 */ /* 0x000ef4000c1e1900 */
[----:B------:R-:W4:Y:S04]  /*03d0*/  @P0 LDG.E R0, desc[UR6][R10.64+-0xc] ;  /* 0xfffff4060a000981 */ /* 0x000f28000c1e1900 */
[----:B------:R-:W4:Y:S01]  /*03e0*/  @P0 LDG.E R2, desc[UR6][R12.64+-0xc] ;  /* 0xfffff4060c020981 */ /* 0x000f22000c1e1900 */
[----:B------:R-:W-:Y:S01]  /*03f0*/  BSSY.RECONVERGENT B2, `(.L_x_3) ;  /* 0x000000e000027945 */ /* 0x000fe20003800200 */
[----:B--2---:R-:W1:Y:S01]  /*0400*/  MUFU.RCP R21, R8 ;  /* 0x0000000800157308 */ /* 0x004e620000001000 */
[----:B----4-:R-:W-:-:S04]  /*0410*/  @P0 FFMA R5, R0, R2, R5 ;  /* 0x0000000200050223 */ /* 0x010fc80000000005 */
[----:B---3--:R-:W-:Y:S01]  /*0420*/  FADD R3, -R5, R6 ;  /* 0x0000000605037221 */ /* 0x008fe20000000100 */
[----:B-1----:R-:W-:-:S03]  /*0430*/  FFMA R0, -R8, R21, 1 ;  /* 0x3f80000008007423 */ /* 0x002fc60000000115 */
[----:B------:R-:W1:Y:S01]  /*0440*/  FCHK P0, R3, R8 ;  /* 0x0000000803007302 */ /* 0x000e620000000000 */
[----:B------:R-:W-:-:S04]  /*0450*/  FFMA R0, R21, R0, R21 ;  /* 0x0000000015007223 */ /* 0x000fc80000000015 */
[----:B------:R-:W-:-:S04]  /*0460*/  FFMA R21, R3, R0, RZ ;  /* 0x0000000003157223 */ /* 0x000fc800000000ff */
[----:B------:R-:W-:-:S04]  /*0470*/  FFMA R2, -R8, R21, R3 ;  /* 0x0000001508027223 */ /* 0x000fc80000000103 */
[----:B------:R-:W-:Y:S01]  /*0480*/  FFMA R21, R0, R2, R21 ;  /* 0x0000000200157223 */ /* 0x000fe20000000015 */
[----:B01----:R-:W-:Y:S06]  /*0490*/  @!P0 BRA `(.L_x_4) ;  /* 0x00000000000c8947 */ /* 0x003fec0003800000 */
[----:B------:R-:W-:Y:S02]  /*04a0*/  MOV R0, R8 ;  /* 0x0000000800007202 */ /* 0x000fe40000000f00 */
[----:B------:R-:W-:-:S07]  /*04b0*/  MOV R6, 0x4d0 ;  /* 0x000004d000067802 */ /* 0x000fce0000000f00 */
[----:B------:R-:W-:Y:S05]  /*04c0*/  CALL.REL.NOINC `($__internal_0_$__cuda_sm3x_div_rn_noftz_f32_slowpath) ;  /* 0x0000001400387944 */ /* 0x000fea0003c00000 */
.L_x_4:
[----:B------:R-:W-:Y:S05]  /*04d0*/  BSYNC.RECONVERGENT B2 ;  /* 0x0000000000027941 */ /* 0x000fea0003800200 */
.L_x_3:
        /* <DEDUP_REMOVED lines=14> */
[----:B0-----:R-:W-:-:S04]  /*05c0*/  FFMA R21, R3, R0, RZ ;  /* 0x0000000003157223 */ /* 0x001fc800000000ff */
[----:B------:R-:W-:-:S04]  /*05d0*/  FFMA R2, -R8, R21, R3 ;  /* 0x0000001508027223 */ /* 0x000fc80000000103 */
[----:B------:R-:W-:Y:S01]  /*05e0*/  FFMA R21, R0, R2, R21 ;  /* 0x0000000200157223 */ /* 0x000fe20000000015 */
[----:B-1----:R-:W-:Y:S06]  /*05f0*/  @!P0 BRA `(.L_x_6) ;  /* 0x00000000000c8947 */ /* 0x002fec0003800000 */
[----:B------:R-:W-:Y:S01]  /*0600*/  IMAD.MOV.U32 R0, RZ, RZ, R8 ;  /* 0x000000ffff007224 */ /* 0x000fe200078e0008 */
[----:B------:R-:W-:-:S07]  /*0610*/  MOV R6, 0x630 ;  /* 0x0000063000067802 */ /* 0x000fce0000000f00 */
[----:B------:R-:W-:Y:S05]  /*0620*/  CALL.REL.NOINC `($__internal_0_$__cuda_sm3x_div_rn_noftz_f32_slowpath) ;  /* 0x0000001000e07944 */ /* 0x000fea0003c00000 */
.L_x_6:
[----:B------:R-:W-:Y:S05]  /*0630*/  BSYNC.RECONVERGENT B2 ;  /* 0x0000000000027941 */ /* 0x000fea0003800200 */
.L_x_5:
        /* <DEDUP_REMOVED lines=18> */
[----:B------:R-:W-:Y:S02]  /*0760*/  MOV R0, R8 ;  /* 0x0000000800007202 */ /* 0x000fe40000000f00 */
[----:B------:R-:W-:-:S07]  /*0770*/  MOV R6, 0x790 ;  /* 0x0000079000067802 */ /* 0x000fce0000000f00 */
[----:B------:R-:W-:Y:S05]  /*0780*/  CALL.REL.NOINC `($__internal_0_$__cuda_sm3x_div_rn_noftz_f32_slowpath) ;  /* 0x0000001000887944 */ /* 0x000fea0003c00000 */
.L_x_8:
[----:B------:R-:W-:Y:S05]  /*0790*/  BSYNC.RECONVERGENT B2 ;  /* 0x0000000000027941 */ /* 0x000fea0003800200 */
.L_x_7:
        /* <DEDUP_REMOVED lines=21> */
.L_x_10:
[----:B------:R-:W-:Y:S05]  /*08f0*/  BSYNC.RECONVERGENT B2 ;  /* 0x0000000000027941 */ /* 0x000fea0003800200 */
.L_x_9:
        /* <DEDUP_REMOVED lines=21> */
.L_x_12:
[----:B------:R-:W-:Y:S05]  /*0a50*/  BSYNC.RECONVERGENT B2 ;  /* 0x0000000000027941 */ /* 0x000fea0003800200 */
.L_x_11:
        /* <DEDUP_REMOVED lines=21> */
.L_x_14:
[----:B------:R-:W-:Y:S05]  /*0bb0*/  BSYNC.RECONVERGENT B2 ;  /* 0x0000000000027941 */ /* 0x000fea0003800200 */
.L_x_13:
        /* <DEDUP_REMOVED lines=21> */
[----:B------:R-:W-:-:S07]  /*0d10*/  MOV R27, R21 ;  /* 0x00000015001b7202 */ /* 0x000fce0000000f00 */
.L_x_16:
[----:B------:R-:W-:Y:S05]  /*0d20*/  BSYNC.RECONVERGENT B2 ;  /* 0x0000000000027941 */ /* 0x000fea0003800200 */
.L_x_15:
[----:B------:R-:W-:Y:S01]  /*0d30*/  UIADD3 UR4, UPT, UPT, UR4, 0x8, URZ ;  /* 0x0000000804047890 */ /* 0x000fe2000fffe0ff */
[----:B------:R0:W-:Y:S01]  /*0d40*/  STG.E desc[UR6][R16.64], R27 ;  /* 0x0000001b10007986 */ /* 0x0001e2000c101906 */
[----:B------:R-:W-:Y:S01]  /*0d50*/  IADD3 R12, P1, PT, R12, 0x20, RZ ;  /* 0x000000200c0c7810 */ /* 0x000fe20007f3e0ff */
[----:B------:R-:W-:Y:S01]  /*0d60*/  VIADD R24, R24, 0x8 ;  /* 0x0000000818187836 */ /* 0x000fe20000000000 */
[----:B------:R-:W-:Y:S02]  /*0d70*/  IADD3 R0, P2, PT, R10, 0x20, RZ ;  /* 0x000000200a007810 */ /* 0x000fe40007f5e0ff */
[----:B------:R-:W-:Y:S02]  /*0d80*/  ISETP.NE.AND P0, PT, R4, UR4, PT ;  /* 0x0000000404007c0c */ /* 0x000fe4000bf05270 */
[----:B------:R-:W-:Y:S02]  /*0d90*/  IADD3.X R13, PT, PT, RZ, R13, RZ, P1, !PT ;  /* 0x0000000dff0d7210 */ /* 0x000fe40000ffe4ff */
[----:B------:R-:W-:-:S02]  /*0da0*/  IADD3.X R21, PT, PT, RZ, R11, RZ, P2, !PT ;  /* 0x0000000bff157210 */ /* 0x000fc400017fe4ff */
[----:B------:R-:W-:-:S07]  /*0db0*/  IADD3 R25, PT, PT, R25, 0x8, RZ ;  /* 0x0000000819197810 */ /* 0x000fce0007ffe0ff */
[----:B0-----:R-:W-:Y:S05]  /*0dc0*/  @P0 BRA `(.L_x_17) ;  /* 0xfffffff400080947 */ /* 0x001fea000383ffff */
.L_x_0:
[----:B------:R-:W-:-:S13]  /*0dd0*/  ISETP.NE.AND P0, PT, R23, RZ, PT ;  /* 0x000000ff1700720c */ /* 0x000fda0003f05270 */
[----:B------:R-:W-:Y:S05]  /*0de0*/  @!P0 EXIT ;  /* 0x000000000000894d */ /* 0x000fea0003800000 */
[----:B------:R-:W0:Y:S01]  /*0df0*/  LDCU UR4, c[0x0][0x3a4] ;  /* 0x00007480ff0477ac */ /* 0x000e220008000800 */
[----:B------:R-:W-:Y:S01]  /*0e00*/  ISETP.GE.U32.AND P0, PT, R23, 0x4, PT ;  /* 0x000000041700780c */ /* 0x000fe20003f06070 */
[----:B0-----:R-:W-:-:S12]  /*0e10*/  ULOP3.LUT UR4, UR4, 0x3, URZ, 0xc0, !UPT ;  /* 0x0000000304047892 */ /* 0x001fd8000f8ec0ff */
[----:B------:R-:W-:Y:S05]  /*0e20*/  @!P0 BRA `(.L_x_18) ;  /* 0x0000000400848947 */ /* 0x000fea0003800000 */
[-C--:B------:R-:W-:Y:S01]  /*0e30*/  ISETP.NE.AND P0, PT, R9, R4.reuse, PT ;  /* 0x000000040900720c */ /* 0x080fe20003f05270 */
[----:B------:R-:W0:Y:S01]  /*0e40*/  LDC.64 R12, c[0x0][0x390] ;  /* 0x0000e400ff0c7b82 */ /* 0x000e220000000a00 */
[----:B------:R-:W2:Y:S04]  /*0e50*/  LDG.E R0, desc[UR6][R14.64] ;  /* 0x000000060e007981 */ /* 0x000ea8000c1e1900 */
[----:B------:R-:W3:Y:S07]  /*0e60*/  LDG.E R6, desc[UR6][R18.64] ;  /* 0x0000000612067981 */ /* 0x000eee000c1e1900 */
[----:B------:R-:W1:Y:S01]  /*0e70*/  @P0 LDC.64 R10, c[0x0][0x388] ;  /* 0x0000e200ff0a0b82 */ /* 0x000e620000000a00 */
[----:B------:R-:W-:Y:S01]  /*0e80*/  @P0 IADD3 R3, PT, PT, R7, R4, RZ ;  /* 0x0000000407030210 */ /* 0x000fe20007ffe0ff */
[----:B0-----:R-:W-:-:S05]  /*0e90*/  IMAD.WIDE.U32 R12, R4, 0x4, R12 ;  /* 0x00000004040c7825 */ /* 0x001fca00078e000c */
[----:B------:R-:W4:Y:S01]  /*0ea0*/  @P0 LDG.E R2, desc[UR6][R12.64] ;  /* 0x000000060c020981 */ /* 0x000f22000c1e1900 */
[----:B-1----:R-:W-:-:S06]  /*0eb0*/  @P0 IMAD.WIDE.U32 R10, R3, 0x4, R10 ;  /* 0x00000004030a0825 */ /* 0x002fcc00078e000a */
[----:B------:R-:W4:Y:S01]  /*0ec0*/  @P0 LDG.E R10, desc[UR6][R10.64] ;  /* 0x000000060a0a0981 */ /* 0x000f22000c1e1900 */
[----:B------:R-:W-:Y:S01]  /*0ed0*/  BSSY.RECONVERGENT B2, `(.L_x_19) ;  /* 0x000000d000027945 */ /* 0x000fe20003800200 */
[----:B--2---:R-:W0:Y:S01]  /*0ee0*/  MUFU.RCP R21, R0 ;  /* 0x0000000000157308 */ /* 0x004e220000001000 */
[----:B----4-:R-:W-:-:S04]  /*0ef0*/  @P0 FFMA R5, R10, R2, R5 ;  /* 0x000000020a050223 */ /* 0x010fc80000000005 */
[----:B---3--:R-:W-:Y:S01]  /*0f00*/  FADD R3, -R5, R6 ;  /* 0x0000000605037221 */ /* 0x008fe20000000100 */
[----:B0-----:R-:W-:-:S03]  /*0f10*/  FFMA R2, -R0, R21, 1 ;  /* 0x3f80000000027423 */ /* 0x001fc60000000115 */
[----:B------:R-:W0:Y:S01]  /*0f20*/  FCHK P0, R3, R0 ;  /* 0x0000000003007302 */ /* 0x000e220000000000 */
[----:B------:R-:W-:-:S04]  /*0f30*/  FFMA R2, R21, R2, R21 ;  /* 0x0000000215027223 */ /* 0x000fc80000000015 */
[----:B------:R-:W-:-:S04]  /*0f40*/  FFMA R21, R3, R2, RZ ;  /* 0x0000000203157223 */ /* 0x000fc800000000ff */
[----:B------:R-:W-:-:S04]  /*0f50*/  FFMA R6, -R0, R21, R3 ;  /* 0x0000001500067223 */ /* 0x000fc80000000103 */
[----:B------:R-:W-:Y:S01]  /*0f60*/  FFMA R21, R2, R6, R21 ;  /* 0x0000000602157223 */ /* 0x000fe20000000015 */
[----:B0-----:R-:W-:Y:S06]  /*0f70*/  @!P0 BRA `(.L_x_20) ;  /* 0x0000000000088947 */ /* 0x001fec0003800000 */
[----:B------:R-:W-:-:S07]  /*0f80*/  MOV R6, 0xfa0 ;  /* 0x00000fa000067802 */ /* 0x000fce0000000f00 */
[----:B------:R-:W-:Y:S05]  /*0f90*/  CALL.REL.NOINC `($__internal_0_$__cuda_sm3x_div_rn_noftz_f32_slowpath) ;  /* 0x0000000800847944 */ /* 0x000fea0003c00000 */
.L_x_20:
[----:B------:R-:W-:Y:S05]  /*0fa0*/  BSYNC.RECONVERGENT B2 ;  /* 0x0000000000027941 */ /* 0x000fea0003800200 */
.L_x_19:
[----:B------:R-:W0:Y:S01]  /*0fb0*/  LDCU.64 UR8, c[0x0][0x388] ;  /* 0x00007100ff0877ac */ /* 0x000e220008000a00 */
[----:B------:R-:W-:Y:S01]  /*0fc0*/  IADD3 R0, PT, PT, R4, 0x1, RZ ;  /* 0x0000000104007810 */ /* 0x000fe20007ffe0ff */
[----:B------:R1:W-:Y:S03]  /*0fd0*/  STG.E desc[UR6][R16.64], R21 ;  /* 0x0000001510007986 */ /* 0x0003e6000c101906 */
[----:B------:R-:W-:Y:S01]  /*0fe0*/  ISETP.NE.AND P0, PT, R9, R0, PT ;  /* 0x000000000900720c */ /* 0x000fe20003f05270 */
[----:B------:R-:W2:Y:S01]  /*0ff0*/  LDG.E R8, desc[UR6][R14.64] ;  /* 0x000000060e087981 */ /* 0x000ea2000c1e1900 */
[----:B------:R-:W-:-:S03]  /*1000*/  IADD3 R0, P1, PT, R7, R4, RZ ;  /* 0x0000000407007210 */ /* 0x000fc60007f3e0ff */
[----:B------:R-:W3:Y:S01]  /*1010*/  LDG.E R6, desc[UR6][R18.64] ;  /* 0x0000000612067981 */ /* 0x000ee2000c1e1900 */
[----:B------:R-:W-:Y:S02]  /*1020*/  IADD3.X R3, PT, PT, RZ, RZ, RZ, P1, !PT ;  /* 0x000000ffff037210 */ /* 0x000fe40000ffe4ff */
[----:B0-----:R-:W-:-:S05]  /*1030*/  LEA R10, P1, R0, UR8, 0x2 ;  /* 0x00000008000a7c11 */ /* 0x001fca000f8210ff */
[----:B------:R-:W4:Y:S01]  /*1040*/  @P0 LDG.E R2, desc[UR6][R12.64+0x4] ;  /* 0x000004060c020981 */ /* 0x000f22000c1e1900 */
[----:B------:R-:W-:-:S05]  /*1050*/  LEA.HI.X R11, R0, UR9, R3, 0x2, P1 ;  /* 0x00000009000b7c11 */ /* 0x000fca00088f1403 */
        /* <DEDUP_REMOVED lines=8> */
[----:B-1----:R-:W-:-:S04]  /*10e0*/  FFMA R21, R3, R0, RZ ;  /* 0x0000000003157223 */ /* 0x002fc800000000ff */
[----:B------:R-:W-:-:S04]  /*10f0*/  FFMA R2, -R8, R21, R3 ;  /* 0x0000001508027223 */ /* 0x000fc80000000103 */
[----:B------:R-:W-:Y:S01]  /*1100*/  FFMA R21, R0, R2, R21 ;  /* 0x0000000200157223 */ /* 0x000fe20000000015 */
[----:B0-----:R-:W-:Y:S06]  /*1110*/  @!P0 BRA `(.L_x_22) ;  /* 0x00000000000c8947 */ /* 0x001fec0003800000 */
[----:B------:R-:W-:Y:S01]  /*1120*/  IMAD.MOV.U32 R0, RZ, RZ, R8 ;  /* 0x000000ffff007224 */ /* 0x000fe200078e0008 */
[----:B------:R-:W-:-:S07]  /*1130*/  MOV R6, 0x1150 ;  /* 0x0000115000067802 */ /* 0x000fce0000000f00 */
[----:B------:R-:W-:Y:S05]  /*1140*/  CALL.REL.NOINC `($__internal_0_$__cuda_sm3x_div_rn_noftz_f32_slowpath) ;  /* 0x0000000800187944 */ /* 0x000fea0003c00000 */
.L_x_22:
[----:B------:R-:W-:Y:S05]  /*1150*/  BSYNC.RECONVERGENT B2 ;  /* 0x0000000000027941 */ /* 0x000fea0003800200 */
.L_x_21:
[----:B------:R-:W-:Y:S01]  /*1160*/  IADD3 R0, PT, PT, R4, 0x2, RZ ;  /* 0x0000000204007810 */ /* 0x000fe20007ffe0ff */
[----:B------:R0:W-:Y:S03]  /*1170*/  STG.E desc[UR6][R16.64], R21 ;  /* 0x0000001510007986 */ /* 0x0001e6000c101906 */
[----:B------:R-:W-:Y:S01]  /*1180*/  ISETP.NE.AND P0, PT, R9, R0, PT ;  /* 0x000000000900720c */ /* 0x000fe20003f05270 */
[----:B------:R-:W2:Y:S04]  /*1190*/  LDG.E R8, desc[UR6][R14.64] ;  /* 0x000000060e087981 */ /* 0x000ea8000c1e1900 */
[----:B------:R-:W3:Y:S08]  /*11a0*/  LDG.E R6, desc[UR6][R18.64] ;  /* 0x0000000612067981 */ /* 0x000ef0000c1e1900 */
        /* <DEDUP_REMOVED lines=16> */
.L_x_24:
[----:B------:R-:W-:Y:S05]  /*12b0*/  BSYNC.RECONVERGENT B2 ;  /* 0x0000000000027941 */ /* 0x000fea0003800200 */
.L_x_23:
        /* <DEDUP_REMOVED lines=21> */
.L_x_26:
[----:B------:R-:W-:Y:S05]  /*1410*/  BSYNC.RECONVERGENT B2 ;  /* 0x0000000000027941 */ /* 0x000fea0003800200 */
.L_x_25:
[----:B------:R0:W-:Y:S01]  /*1420*/  STG.E desc[UR6][R16.64], R21 ;  /* 0x0000001510007986 */ /* 0x0001e2000c101906 */
[----:B------:R-:W-:-:S07]  /*1430*/  VIADD R4, R4, 0x4 ;  /* 0x0000000404047836 */ /* 0x000fce0000000000 */
.L_x_18:
[----:B------:R-:W-:-:S13]  /*1440*/  ISETP.NE.AND P0, PT, RZ, UR4, PT ;  /* 0x00000004ff007c0c */ /* 0x000fda000bf05270 */
[----:B------:R-:W-:Y:S05]  /*1450*/  @!P0 EXIT ;  /* 0x000000000000894d */ /* 0x000fea0003800000 */
[----:B------:R-:W-:-:S09]  /*1460*/  UISETP.NE.AND UP0, UPT, UR4, 0x1, UPT ;  /* 0x000000010400788c */ /* 0x000fd2000bf05270 */
[----:B------:R-:W-:Y:S05]  /*1470*/  BRA.U !UP0, `(.L_x_27) ;  /* 0x0000000108d07547 */ /* 0x000fea000b800000 */
[-C--:B------:R-:W-:Y:S01]  /*1480*/  ISETP.NE.AND P0, PT, R9, R4.reuse, PT ;  /* 0x000000040900720c */ /* 0x080fe20003f05270 */
[----:B------:R-:W1:Y:S01]  /*1490*/  LDC.64 R10, c[0x0][0x390] ;  /* 0x0000e400ff0a7b82 */ /* 0x000e620000000a00 */
[----:B------:R-:W0:Y:S04]  /*14a0*/  LDG.E R0, desc[UR6][R14.64] ;  /* 0x000000060e007981 */ /* 0x000e28000c1e1900 */
[----:B------:R-:W2:Y:S07]  /*14b0*/  LDG.E R6, desc[UR6][R18.64] ;  /* 0x0000000612067981 */ /* 0x000eae000c1e1900 */
[----:B------:R-:W3:Y:S01]  /*14c0*/  @P0 LDC.64 R2, c[0x0][0x388] ;  /* 0x0000e200ff020b82 */ /* 0x000ee20000000a00 */
[----:B------:R-:W-:Y:S01]  /*14d0*/  @P0 IADD3 R13, PT, PT, R7, R4, RZ ;  /* 0x00000004070d0210 */ /* 0x000fe20007ffe0ff */
[----:B-1----:R-:W-:-:S04]  /*14e0*/  IMAD.WIDE.U32 R10, R4, 0x4, R10 ;  /* 0x00000004040a7825 */ /* 0x002fc800078e000a */
[----:B---3--:R-:W-:Y:S02]  /*14f0*/  @P0 IMAD.WIDE.U32 R12, R13, 0x4, R2 ;  /* 0x000000040d0c0825 */ /* 0x008fe400078e0002 */
[----:B------:R-:W3:Y:S04]  /*1500*/  @P0 LDG.E R2, desc[UR6][R10.64] ;  /* 0x000000060a020981 */ /* 0x000ee8000c1e1900 */
[----:B------:R-:W3:Y:S01]  /*1510*/  @P0 LDG.E R12, desc[UR6][R12.64] ;  /* 0x000000060c0c0981 */ /* 0x000ee2000c1e1900 */
[----:B------:R-:W-:Y:S01]  /*1520*/  BSSY.RECONVERGENT B2, `(.L_x_28) ;  /* 0x000000d000027945 */ /* 0x000fe20003800200 */
[----:B0-----:R-:W0:Y:S01]  /*1530*/  MUFU.RCP R21, R0 ;  /* 0x0000000000157308 */ /* 0x001e220000001000 */
[----:B---3--:R-:W-:-:S04]  /*1540*/  @P0 FFMA R5, R12, R2, R5 ;  /* 0x000000020c050223 */ /* 0x008fc80000000005 */
[----:B--2---:R-:W-:Y:S01]  /*1550*/  FADD R3, -R5, R6 ;  /* 0x0000000605037221 */ /* 0x004fe20000000100 */
        /* <DEDUP_REMOVED lines=9> */
.L_x_29:
[----:B------:R-:W-:Y:S05]  /*15f0*/  BSYNC.RECONVERGENT B2 ;  /* 0x0000000000027941 */ /* 0x000fea0003800200 */
.L_x_28:
[----:B------:R-:W-:Y:S01]  /*1600*/  IADD3 R0, PT, PT, R4, 0x1, RZ ;  /* 0x0000000104007810 */ /* 0x000fe20007ffe0ff */
[----:B------:R0:W-:Y:S03]  /*1610*/  STG.E desc[UR6][R16.64], R21 ;  /* 0x0000001510007986 */ /* 0x0001e6000c101906 */
[----:B------:R-:W-:Y:S02]  /*1620*/  ISETP.NE.AND P1, PT, R9, R0, PT ;  /* 0x000000000900720c */ /* 0x000fe40003f25270 */
[----:B------:R-:W2:Y:S11]  /*1630*/  LDG.E R0, desc[UR6][R14.64] ;  /* 0x000000060e007981 */ /* 0x000eb6000c1e1900 */
[----:B------:R-:W1:Y:S01]  /*1640*/  @P1 LDC.64 R12, c[0x0][0x388] ;  /* 0x0000e200ff0c1b82 */ /* 0x000e620000000a00 */
[----:B------:R-:W-:Y:S01]  /*1650*/  @P1 IADD3 R2, P0, PT, R7, R4, RZ ;  /* 0x0000000407021210 */ /* 0x000fe20007f1e0ff */
[----:B------:R-:W3:Y:S03]  /*1660*/  @P1 LDG.E R10, desc[UR6][R10.64+0x4] ;  /* 0x000004060a0a1981 */ /* 0x000ee6000c1e1900 */
[----:B------:R-:W-:-:S02]  /*1670*/  @P1 IADD3.X R3, PT, PT, RZ, RZ, RZ, P0, !PT ;  /* 0x000000ffff031210 */ /* 0x000fc400007fe4ff */
[----:B-1----:R-:W-:-:S04]  /*1680*/  @P1 LEA R12, P0, R2, R12, 0x2 ;  /* 0x0000000c020c1211 */ /* 0x002fc800078010ff */
[----:B------:R-:W-:Y:S02]  /*1690*/  @P1 LEA.HI.X R13, R2, R13, R3, 0x2, P0 ;  /* 0x0000000d020d1211 */ /* 0x000fe400000f1403 */
[----:B------:R-:W4:Y:S04]  /*16a0*/  LDG.E R2, desc[UR6][R18.64] ;  /* 0x0000000612027981 */ /* 0x000f28000c1e1900 */
[----:B------:R-:W3:Y:S01]  /*16b0*/  @P1 LDG.E R12, desc[UR6][R12.64+0x4] ;  /* 0x000004060c0c1981 */ /* 0x000ee2000c1e1900 */
[----:B------:R-:W-:Y:S01]  /*16c0*/  BSSY.RECONVERGENT B2, `(.L_x_30) ;  /* 0x000000d000027945 */ /* 0x000fe20003800200 */
[----:B--2---:R-:W1:Y:S02]  /*16d0*/  MUFU.RCP R23, R0 ;  /* 0x0000000000177308 */ /* 0x004e640000001000 */
[----:B-1----:R-:W-:-:S04]  /*16e0*/  FFMA R6, -R0, R23, 1 ;  /* 0x3f80000000067423 */ /* 0x002fc80000000117 */
[----:B------:R-:W-:Y:S01]  /*16f0*/  FFMA R6, R23, R6, R23 ;  /* 0x0000000617067223 */ /* 0x000fe20000000017 */
[----:B---3--:R-:W-:-:S04]  /*1700*/  @P1 FFMA R5, R12, R10, R5 ;  /* 0x0000000a0c051223 */ /* 0x008fc80000000005 */
[----:B----4-:R-:W-:-:S04]  /*1710*/  FADD R3, -R5, R2 ;  /* 0x0000000205037221 */ /* 0x010fc80000000100 */
[----:B------:R-:W1:Y:S01]  /*1720*/  FCHK P0, R3, R0 ;  /* 0x0000000003007302 */ /* 0x000e620000000000 */
[----:B0-----:R-:W-:-:S04]  /*1730*/  FFMA R21, R3, R6, RZ ;  /* 0x0000000603157223 */ /* 0x001fc800000000ff */
[----:B------:R-:W-:-:S04]  /*1740*/  FFMA R2, -R0, R21, R3 ;  /* 0x0000001500027223 */ /* 0x000fc80000000103 */
[----:B------:R-:W-:Y:S01]  /*1750*/  FFMA R21, R6, R2, R21 ;  /* 0x0000000206157223 */ /* 0x000fe20000000015 */
[----:B-1----:R-:W-:Y:S06]  /*1760*/  @!P0 BRA `(.L_x_31) ;  /* 0x0000000000088947 */ /* 0x002fec0003800000 */
[----:B------:R-:W-:-:S07]  /*1770*/  MOV R6, 0x1790 ;  /* 0x0000179000067802 */ /* 0x000fce0000000f00 */
[----:B------:R-:W-:Y:S05]  /*1780*/  CALL.REL.NOINC `($__internal_0_$__cuda_sm3x_div_rn_noftz_f32_slowpath) ;  /* 0x0000000000887944 */ /* 0x000fea0003c00000 */
.L_x_31:
[----:B------:R-:W-:Y:S05]  /*1790*/  BSYNC.RECONVERGENT B2 ;  /* 0x0000000000027941 */ /* 0x000fea0003800200 */
.L_x_30:
[----:B------:R1:W-:Y:S01]  /*17a0*/  STG.E desc[UR6][R16.64], R21 ;  /* 0x0000001510007986 */ /* 0x0003e2000c101906 */
[----:B------:R-:W-:-:S07]  /*17b0*/  IADD3 R4, PT, PT, R4, 0x2, RZ ;  /* 0x0000000204047810 */ /* 0x000fce0007ffe0ff */
.L_x_27:
[----:B------:R-:W2:Y:S02]  /*17c0*/  LDC R0, c[0x0][0x3a4] ;  /* 0x0000e900ff007b82 */ /* 0x000ea40000000800 */
[----:B--2---:R-:W-:-:S04]  /*17d0*/  LOP3.LUT R0, R0, 0x1, RZ, 0xc0, !PT ;  /* 0x0000000100007812 */ /* 0x004fc800078ec0ff */
[----:B------:R-:W-:-:S13]  /*17e0*/  ISETP.NE.U32.AND P0, PT, R0, 0x1, PT ;  /* 0x000000010000780c */ /* 0x000fda0003f05070 */
[----:B------:R-:W-:Y:S05]  /*17f0*/  @P0 EXIT ;  /* 0x000000000000094d */ /* 0x000fea0003800000 */
[----:B------:R-:W-:Y:S01]  /*1800*/  ISETP.NE.AND P0, PT, R9, R4, PT ;  /* 0x000000040900720c */ /* 0x000fe20003f05270 */
[----:B------:R-:W2:Y:S04]  /*1810*/  LDG.E R0, desc[UR6][R14.64] ;  /* 0x000000060e007981 */ /* 0x000ea8000c1e1900 */
[----:B------:R-:W3:Y:S08]  /*1820*/  LDG.E R18, desc[UR6][R18.64] ;  /* 0x0000000612127981 */ /* 0x000ef0000c1e1900 */
[----:B------:R-:W4:Y:S08]  /*1830*/  @P0 LDC.64 R2, c[0x0][0x388] ;  /* 0x0000e200ff020b82 */ /* 0x000f300000000a00 */
[----:B------:R-:W5:Y:S01]  /*1840*/  @P0 LDC.64 R8, c[0x0][0x390] ;  /* 0x0000e400ff080b82 */ /* 0x000f620000000a00 */
[----:B------:R-:W-:-:S04]  /*1850*/  @P0 IMAD.IADD R7, R7, 0x1, R4 ;  /* 0x0000000107070824 */ /* 0x000fc800078e0204 */
[----:B----4-:R-:W-:-:S06]  /*1860*/  @P0 IMAD.WIDE.U32 R6, R7, 0x4, R2 ;  /* 0x0000000407060825 */ /* 0x010fcc00078e0002 */
[----:B------:R-:W4:Y:S01]  /*1870*/  @P0 LDG.E R6, desc[UR6][R6.64] ;  /* 0x0000000606060981 */ /* 0x000f22000c1e1900 */
[----:B-----5:R-:W-:-:S06]  /*1880*/  @P0 IMAD.WIDE.U32 R8, R4, 0x4, R8 ;  /* 0x0000000404080825 */ /* 0x020fcc00078e0008 */
[----:B------:R-:W4:Y:S01]  /*1890*/  @P0 LDG.E R8, desc[UR6][R8.64] ;  /* 0x0000000608080981 */ /* 0x000f22000c1e1900 */
[----:B------:R-:W-:Y:S01]  /*18a0*/  BSSY.RECONVERGENT B2, `(.L_x_32) ;  /* 0x000000e000027945 */ /* 0x000fe20003800200 */
[----:B--2---:R-:W2:Y:S02]  /*18b0*/  MUFU.RCP R11, R0 ;  /* 0x00000000000b7308 */ /* 0x004ea40000001000 */
[----:B--2---:R-:W-:-:S04]  /*18c0*/  FFMA R2, -R0, R11, 1 ;  /* 0x3f80000000027423 */ /* 0x004fc8000000010b */
[----:B------:R-:W-:Y:S01]  /*18d0*/  FFMA R2, R11, R2, R11 ;  /* 0x000000020b027223 */ /* 0x000fe2000000000b */
[----:B----4-:R-:W-:-:S04]  /*18e0*/  @P0 FFMA R5, R6, R8, R5 ;  /* 0x0000000806050223 */ /* 0x010fc80000000005 */
[----:B---3--:R-:W-:-:S04]  /*18f0*/  FADD R3, R18, -R5 ;  /* 0x8000000512037221 */ /* 0x008fc80000000000 */
[----:B------:R-:W2:Y:S01]  /*1900*/  FCHK P0, R3, R0 ;  /* 0x0000000003007302 */ /* 0x000ea20000000000 */
[----:B------:R-:W-:-:S04]  /*1910*/  FFMA R5, R3, R2, RZ ;  /* 0x0000000203057223 */ /* 0x000fc800000000ff */
[----:B------:R-:W-:-:S04]  /*1920*/  FFMA R4, -R0, R5, R3 ;  /* 0x0000000500047223 */ /* 0x000fc80000000103 */
[----:B------:R-:W-:Y:S01]  /*1930*/  FFMA R5, R2, R4, R5 ;  /* 0x0000000402057223 */ /* 0x000fe20000000005 */
[----:B--2---:R-:W-:Y:S06]  /*1940*/  @!P0 BRA `(.L_x_33) ;  /* 0x00000000000c8947 */ /* 0x004fec0003800000 */
[----:B------:R-:W-:-:S07]  /*1950*/  MOV R6, 0x1970 ;  /* 0x0000197000067802 */ /* 0x000fce0000000f00 */
[----:B01----:R-:W-:Y:S05]  /*1960*/  CALL.REL.NOINC `($__internal_0_$__cuda_sm3x_div_rn_noftz_f32_slowpath) ;  /* 0x0000000000107944 */ /* 0x003fea0003c00000 */
[----:B------:R-:W-:-:S07]  /*1970*/  MOV R5, R21 ;  /* 0x0000001500057202 */ /* 0x000fce0000000f00 */
.L_x_33:
[----:B------:R-:W-:Y:S05]  /*1980*/  BSYNC.RECONVERGENT B2 ;  /* 0x0000000000027941 */ /* 0x000fea0003800200 */
.L_x_32:
[----:B------:R-:W-:Y:S01]  /*1990*/  STG.E desc[UR6][R16.64], R5 ;  /* 0x0000000510007986 */ /* 0x000fe2000c101906 */
[----:B------:R-:W-:Y:S05]  /*19a0*/  EXIT ;  /* 0x000000000000794d */ /* 0x000fea0003800000 */
        .weak           $__internal_0_$__cuda_sm3x_div_rn_noftz_f32_slowpath
        .type           $__internal_0_$__cuda_sm3x_div_rn_noftz_f32_slowpath,@function
        .size           $__internal_0_$__cuda_sm3x_div_rn_noftz_f32_slowpath,(.L_x_46 - $__internal_0_$__cuda_sm3x_div_rn_noftz_f32_slowpath)
$__internal_0_$__cuda_sm3x_div_rn_noftz_f32_slowpath:
[----:B------:R-:W-:Y:S01]  /*19b0*/  SHF.R.U32.HI R2, RZ, 0x17, R0 ;  /* 0x00000017ff027819 */ /* 0x000fe20000011600 */
[----:B------:R-:W-:Y:S01]  /*19c0*/  BSSY.RECONVERGENT B0, `(.L_x_34) ;  /* 0x0000062000007945 */ /* 0x000fe20003800200 */
[----:B------:R-:W-:Y:S02]  /*19d0*/  SHF.R.U32.HI R20, RZ, 0x17, R3 ;  /* 0x00000017ff147819 */ /* 0x000fe40000011603 */
[----:B------:R-:W-:Y:S02]  /*19e0*/  LOP3.LUT R2, R2, 0xff, RZ, 0xc0, !PT ;  /* 0x000000ff02027812 */ /* 0x000fe400078ec0ff */
[----:B------:R-:W-:Y:S02]  /*19f0*/  LOP3.LUT R20, R20, 0xff, RZ, 0xc0, !PT ;  /* 0x000000ff14147812 */ /* 0x000fe400078ec0ff */
[----:B------:R-:W-:Y:S02]  /*1a00*/  IADD3 R21, PT, PT, R2, -0x1, RZ ;  /* 0xffffffff02157810 */ /* 0x000fe40007ffe0ff */
[----:B------:R-:W-:-:S02]  /*1a10*/  IADD3 R22, PT, PT, R20, -0x1, RZ ;  /* 0xffffffff14167810 */ /* 0x000fc40007ffe0ff */
[----:B------:R-:W-:-:S04]  /*1a20*/  ISETP.GT.U32.AND P0, PT, R21, 0xfd, PT ;  /* 0x000000fd1500780c */ /* 0x000fc80003f04070 */
[----:B------:R-:W-:-:S13]  /*1a30*/  ISETP.GT.U32.OR P0, PT, R22, 0xfd, P0 ;  /* 0x000000fd1600780c */ /* 0x000fda0000704470 */
[----:B------:R-:W-:Y:S01]  /*1a40*/  @!P0 MOV R8, RZ ;  /* 0x000000ff00088202 */ /* 0x000fe20000000f00 */
[----:B------:R-:W-:Y:S06]  /*1a50*/  @!P0 BRA `(.L_x_35) ;  /* 0x00000000005c8947 */ /* 0x000fec0003800000 */
[----:B------:R-:W-:Y:S02]  /*1a60*/  FSETP.GTU.FTZ.AND P0, PT, |R3|, +INF , PT ;  /* 0x7f8000000300780b */ /* 0x000fe40003f1c200 */
[----:B------:R-:W-:-:S04]  /*1a70*/  FSETP.GTU.FTZ.AND P1, PT, |R0|, +INF , PT ;  /* 0x7f8000000000780b */ /* 0x000fc80003f3c200 */
[----:B------:R-:W-:-:S13]  /*1a80*/  PLOP3.LUT P0, PT, P0, P1, PT, 0xf8, 0x8f ;  /* 0x00000000008f781c */ /* 0x000fda0000703f70 */
[----:B------:R-:W-:Y:S05]  /*1a90*/  @P0 BRA `(.L_x_36) ;  /* 0x00000004004c0947 */ /* 0x000fea0003800000 */
[----:B------:R-:W-:-:S13]  /*1aa0*/  LOP3.LUT P0, RZ, R0, 0x7fffffff, R3, 0xc8, !PT ;  /* 0x7fffffff00ff7812 */ /* 0x000fda000780c803 */
[----:B------:R-:W-:Y:S05]  /*1ab0*/  @!P0 BRA `(.L_x_37) ;  /* 0x00000004003c8947 */ /* 0x000fea0003800000 */
[C---:B------:R-:W-:Y:S02]  /*1ac0*/  FSETP.NEU.FTZ.AND P2, PT, |R3|.reuse, +INF , PT ;  /* 0x7f8000000300780b */ /* 0x040fe40003f5d200 */
[----:B------:R-:W-:Y:S02]  /*1ad0*/  FSETP.NEU.FTZ.AND P1, PT, |R0|, +INF , PT ;  /* 0x7f8000000000780b */ /* 0x000fe40003f3d200 */
[----:B------:R-:W-:-:S11]  /*1ae0*/  FSETP.NEU.FTZ.AND P0, PT, |R3|, +INF , PT ;  /* 0x7f8000000300780b */ /* 0x000fd60003f1d200 */
[----:B------:R-:W-:Y:S05]  /*1af0*/  @!P1 BRA !P2, `(.L_x_37) ;  /* 0x00000004002c9947 */ /* 0x000fea0005000000 */
[----:B------:R-:W-:-:S04]  /*1b00*/  LOP3.LUT P2, RZ, R3, 0x7fffffff, RZ, 0xc0, !PT ;  /* 0x7fffffff03ff7812 */ /* 0x000fc8000784c0ff */
[----:B------:R-:W-:-:S13]  /*1b10*/  PLOP3.LUT P1, PT, P1, P2, PT, 0x2f, 0xf2 ;  /* 0x0000000000f2781c */ /* 0x000fda0000f24577 */
[----:B------:R-:W-:Y:S05]  /*1b20*/  @P1 BRA `(.L_x_38) ;  /* 0x0000000400181947 */ /* 0x000fea0003800000 */
[----:B------:R-:W-:-:S04]  /*1b30*/  LOP3.LUT P1, RZ, R0, 0x7fffffff, RZ, 0xc0, !PT ;  /* 0x7fffffff00ff7812 */ /* 0x000fc8000782c0ff */
[----:B------:R-:W-:-:S13]  /*1b40*/  PLOP3.LUT P0, PT, P0, P1, PT, 0x2f, 0xf2 ;  /* 0x0000000000f2781c */ /* 0x000fda0000702577 */
[----:B------:R-:W-:Y:S05]  /*1b50*/  @P0 BRA `(.L_x_39) ;  /* 0x0000000400000947 */ /* 0x000fea0003800000 */
[----:B------:R-:W-:Y:S02]  /*1b60*/  ISETP.GE.AND P0, PT, R22, RZ, PT ;  /* 0x000000ff1600720c */ /* 0x000fe40003f06270 */
[----:B------:R-:W-:-:S11]  /*1b70*/  ISETP.GE.AND P1, PT, R21, RZ, PT ;  /* 0x000000ff1500720c */ /* 0x000fd60003f26270 */
[----:B------:R-:W-:Y:S01]  /*1b80*/  @P0 IMAD.MOV.U32 R8, RZ, RZ, RZ ;  /* 0x000000ffff080224 */ /* 0x000fe200078e00ff */
[----:B------:R-:W-:Y:S01]  /*1b90*/  @!P0 MOV R8, 0xffffffc0 ;  /* 0xffffffc000088802 */ /* 0x000fe20000000f00 */
[----:B------:R-:W-:Y:S01]  /*1ba0*/  @!P0 FFMA R3, R3, 1.84467440737095516160e+19, RZ ;  /* 0x5f80000003038823 */ /* 0x000fe200000000ff */
[----:B------:R-:W-:Y:S02]  /*1bb0*/  @!P1 FFMA R0, R0, 1.84467440737095516160e+19, RZ ;  /* 0x5f80000000009823 */ /* 0x000fe400000000ff */
[----:B------:R-:W-:-:S07]  /*1bc0*/  @!P1 IADD3 R8, PT, PT, R8, 0x40, RZ ;  /* 0x0000004008089810 */ /* 0x000fce0007ffe0ff */
.L_x_35:
[----:B------:R-:W-:Y:S01]  /*1bd0*/  LEA R21, R2, 0xc0800000, 0x17 ;  /* 0xc080000002157811 */ /* 0x000fe200078eb8ff */
[----:B------:R-:W-:Y:S01]  /*1be0*/  BSSY.RECONVERGENT B1, `(.L_x_40) ;  /* 0x0000036000017945 */ /* 0x000fe20003800200 */
[----:B------:R-:W-:Y:S02]  /*1bf0*/  IADD3 R20, PT, PT, R20, -0x7f, RZ ;  /* 0xffffff8114147810 */ /* 0x000fe40007ffe0ff */
[----:B------:R-:W-:-:S03]  /*1c00*/  IADD3 R26, PT, PT, -R21, R0, RZ ;  /* 0x00000000151a7210 */ /* 0x000fc60007ffe1ff */
[----:B------:R-:W-:Y:S01]  /*1c10*/  IMAD R0, R20, -0x800000, R3 ;  /* 0xff80000014007824 */ /* 0x000fe200078e0203 */
[----:B------:R-:W0:Y:S01]  /*1c20*/  MUFU.RCP R22, R26 ;  /* 0x0000001a00167308 */ /* 0x000e220000001000 */
[----:B------:R-:W-:-:S04]  /*1c30*/  FADD.FTZ R21, -R26, -RZ ;  /* 0x800000ff1a157221 */ /* 0x000fc80000010100 */
[----:B0-----:R-:W-:-:S04]  /*1c40*/  FFMA R27, R22, R21, 1 ;  /* 0x3f800000161b7423 */ /* 0x001fc80000000015 */
[----:B------:R-:W-:-:S04]  /*1c50*/  FFMA R27, R22, R27, R22 ;  /* 0x0000001b161b7223 */ /* 0x000fc80000000016 */
[----:B------:R-:W-:-:S04]  /*1c60*/  FFMA R22, R0, R27, RZ ;  /* 0x0000001b00167223 */ /* 0x000fc800000000ff */
[----:B------:R-:W-:-:S04]  /*1c70*/  FFMA R3, R21, R22, R0 ;  /* 0x0000001615037223 */ /* 0x000fc80000000000 */
[----:B------:R-:W-:Y:S01]  /*1c80*/  FFMA R22, R27, R3, R22 ;  /* 0x000000031b167223 */ /* 0x000fe20000000016 */
[----:B------:R-:W-:-:S03]  /*1c90*/  IADD3 R3, PT, PT, R20, 0x7f, -R2 ;  /* 0x0000007f14037810 */ /* 0x000fc60007ffe802 */
[----:B------:R-:W-:Y:S02]  /*1ca0*/  FFMA R21, R21, R22, R0 ;  /* 0x0000001615157223 */ /* 0x000fe40000000000 */
[----:B------:R-:W-:Y:S02]  /*1cb0*/  IMAD.IADD R3, R3, 0x1, R8 ;  /* 0x0000000103037824 */ /* 0x000fe400078e0208 */
[----:B------:R-:W-:-:S05]  /*1cc0*/  FFMA R0, R27, R21, R22 ;  /* 0x000000151b007223 */ /* 0x000fca0000000016 */
[----:B------:R-:W-:-:S04]  /*1cd0*/  SHF.R.U32.HI R2, RZ, 0x17, R0 ;  /* 0x00000017ff027819 */ /* 0x000fc80000011600 */
[----:B------:R-:W-:-:S04]  /*1ce0*/  LOP3.LUT R2, R2, 0xff, RZ, 0xc0, !PT ;  /* 0x000000ff02027812 */ /* 0x000fc800078ec0ff */
[----:B------:R-:W-:-:S04]  /*1cf0*/  IADD3 R2, PT, PT, R2, R3, RZ ;  /* 0x0000000302027210 */ /* 0x000fc80007ffe0ff */
[----:B------:R-:W-:-:S04]  /*1d00*/  IADD3 R8, PT, PT, R2, -0x1, RZ ;  /* 0xffffffff02087810 */ /* 0x000fc80007ffe0ff */
[----:B------:R-:W-:-:S13]  /*1d10*/  ISETP.GE.U32.AND P0, PT, R8, 0xfe, PT ;  /* 0x000000fe0800780c */ /* 0x000fda0003f06070 */
[----:B------:R-:W-:Y:S05]  /*1d20*/  @!P0 BRA `(.L_x_41) ;  /* 0x0000000000808947 */ /* 0x000fea0003800000 */
[----:B------:R-:W-:-:S13]  /*1d30*/  ISETP.GT.AND P0, PT, R2, 0xfe, PT ;  /* 0x000000fe0200780c */ /* 0x000fda0003f04270 */
[----:B------:R-:W-:Y:S05]  /*1d40*/  @P0 BRA `(.L_x_42) ;  /* 0x00000000006c0947 */ /* 0x000fea0003800000 */
[----:B------:R-:W-:-:S13]  /*1d50*/  ISETP.GE.AND P0, PT, R2, 0x1, PT ;  /* 0x000000010200780c */ /* 0x000fda0003f06270 */
[----:B------:R-:W-:Y:S05]  /*1d60*/  @P0 BRA `(.L_x_43) ;  /* 0x0000000000740947 */ /* 0x000fea0003800000 */
[----:B------:R-:W-:Y:S02]  /*1d70*/  ISETP.GE.AND P0, PT, R2, -0x18, PT ;  /* 0xffffffe80200780c */ /* 0x000fe40003f06270 */
[----:B------:R-:W-:-:S11]  /*1d80*/  LOP3.LUT R0, R0, 0x80000000, RZ, 0xc0, !PT ;  /* 0x8000000000007812 */ /* 0x000fd600078ec0ff */
[----:B------:R-:W-:Y:S05]  /*1d90*/  @!P0 BRA `(.L_x_43) ;  /* 0x0000000000688947 */ /* 0x000fea0003800000 */
[CCC-:B------:R-:W-:Y:S01]  /*1da0*/  FFMA.RZ R3, R27.reuse, R21.reuse, R22.reuse ;  /* 0x000000151b037223 */ /* 0x1c0fe2000000c016 */
[C---:B------:R-:W-:Y:S01]  /*1db0*/  IADD3 R20, PT, PT, R2.reuse, 0x20, RZ ;  /* 0x0000002002147810 */ /* 0x040fe20007ffe0ff */
[CCC-:B------:R-:W-:Y:S01]  /*1dc0*/  FFMA.RP R8, R27.reuse, R21.reuse, R22.reuse ;  /* 0x000000151b087223 */ /* 0x1c0fe20000008016 */
[----:B------:R-:W-:Y:S01]  /*1dd0*/  FFMA.RM R21, R27, R21, R22 ;  /* 0x000000151b157223 */ /* 0x000fe20000004016 */
[C---:B------:R-:W-:Y:S02]  /*1de0*/  ISETP.NE.AND P2, PT, R2.reuse, RZ, PT ;  /* 0x000000ff0200720c */ /* 0x040fe40003f45270 */
[----:B------:R-:W-:Y:S02]  /*1df0*/  LOP3.LUT R3, R3, 0x7fffff, RZ, 0xc0, !PT ;  /* 0x007fffff03037812 */ /* 0x000fe400078ec0ff */
[----:B------:R-:W-:Y:S02]  /*1e00*/  ISETP.NE.AND P1, PT, R2, RZ, PT ;  /* 0x000000ff0200720c */ /* 0x000fe40003f25270 */
[----:B------:R-:W-:-:S02]  /*1e10*/  LOP3.LUT R3, R3, 0x800000, RZ, 0xfc, !PT ;  /* 0x0080000003037812 */ /* 0x000fc400078efcff */
[----:B------:R-:W-:Y:S02]  /*1e20*/  IADD3 R2, PT, PT, -R2, RZ, RZ ;  /* 0x000000ff02027210 */ /* 0x000fe40007ffe1ff */
[----:B------:R-:W-:Y:S02]  /*1e30*/  SHF.L.U32 R20, R3, R20, RZ ;  /* 0x0000001403147219 */ /* 0x000fe400000006ff */
[----:B------:R-:W-:Y:S02]  /*1e40*/  FSETP.NEU.FTZ.AND P0, PT, R8, R21, PT ;  /* 0x000000150800720b */ /* 0x000fe40003f1d000 */
[----:B------:R-:W-:Y:S02]  /*1e50*/  SEL R2, R2, RZ, P2 ;  /* 0x000000ff02027207 */ /* 0x000fe40001000000 */
[----:B------:R-:W-:Y:S02]  /*1e60*/  ISETP.NE.AND P1, PT, R20, RZ, P1 ;  /* 0x000000ff1400720c */ /* 0x000fe40000f25270 */
[----:B------:R-:W-:-:S02]  /*1e70*/  SHF.R.U32.HI R3, RZ, R2, R3 ;  /* 0x00000002ff037219 */ /* 0x000fc40000011603 */
[----:B------:R-:W-:Y:S02]  /*1e80*/  PLOP3.LUT P0, PT, P0, P1, PT, 0xf8, 0x8f ;  /* 0x00000000008f781c */ /* 0x000fe40000703f70 */
[----:B------:R-:W-:Y:S02]  /*1e90*/  SHF.R.U32.HI R2, RZ, 0x1, R3 ;  /* 0x00000001ff027819 */ /* 0x000fe40000011603 */
[----:B------:R-:W-:-:S04]  /*1ea0*/  SEL R21, RZ, 0x1, !P0 ;  /* 0x00000001ff157807 */ /* 0x000fc80004000000 */
[----:B------:R-:W-:-:S04]  /*1eb0*/  LOP3.LUT R8, R21, 0x1, R2, 0xf8, !PT ;  /* 0x0000000115087812 */ /* 0x000fc800078ef802 */
[----:B------:R-:W-:-:S05]  /*1ec0*/  LOP3.LUT R3, R8, R3, RZ, 0xc0, !PT ;  /* 0x0000000308037212 */ /* 0x000fca00078ec0ff */
[----:B------:R-:W-:-:S05]  /*1ed0*/  IMAD.IADD R3, R2, 0x1, R3 ;  /* 0x0000000102037824 */ /* 0x000fca00078e0203 */
[----:B------:R-:W-:Y:S01]  /*1ee0*/  LOP3.LUT R0, R3, R0, RZ, 0xfc, !PT ;  /* 0x0000000003007212 */ /* 0x000fe200078efcff */
[----:B------:R-:W-:Y:S06]  /*1ef0*/  BRA `(.L_x_43) ;  /* 0x0000000000107947 */ /* 0x000fec0003800000 */
.L_x_42:
[----:B------:R-:W-:-:S04]  /*1f00*/  LOP3.LUT R0, R0, 0x80000000, RZ, 0xc0, !PT ;  /* 0x8000000000007812 */ /* 0x000fc800078ec0ff */
[----:B------:R-:W-:Y:S01]  /*1f10*/  LOP3.LUT R0, R0, 0x7f800000, RZ, 0xfc, !PT ;  /* 0x7f80000000007812 */ /* 0x000fe200078efcff */
[----:B------:R-:W-:Y:S06]  /*1f20*/  BRA `(.L_x_43) ;  /* 0x0000000000047947 */ /* 0x000fec0003800000 */
.L_x_41:
[----:B------:R-:W-:-:S07]  /*1f30*/  LEA R0, R3, R0, 0x17 ;  /* 0x0000000003007211 */ /* 0x000fce00078eb8ff */
.L_x_43:
[----:B------:R-:W-:Y:S05]  /*1f40*/  BSYNC.RECONVERGENT B1 ;  /* 0x0000000000017941 */ /* 0x000fea0003800200 */
.L_x_40:
[----:B------:R-:W-:Y:S05]  /*1f50*/  BRA `(.L_x_44) ;  /* 0x0000000000207947 */ /* 0x000fea0003800000 */
.L_x_39:
[----:B------:R-:W-:-:S04]  /*1f60*/  LOP3.LUT R0, R0, 0x80000000, R3, 0x48, !PT ;  /* 0x8000000000007812 */ /* 0x000fc800078e4803 */
[----:B------:R-:W-:Y:S01]  /*1f70*/  LOP3.LUT R0, R0, 0x7f800000, RZ, 0xfc, !PT ;  /* 0x7f80000000007812 */ /* 0x000fe200078efcff */
[----:B------:R-:W-:Y:S06]  /*1f80*/  BRA `(.L_x_44) ;  /* 0x0000000000147947 */ /* 0x000fec0003800000 */
.L_x_38:
[----:B------:R-:W-:Y:S01]  /*1f90*/  LOP3.LUT R0, R0, 0x80000000, R3, 0x48, !PT ;  /* 0x8000000000007812 */ /* 0x000fe200078e4803 */
[----:B------:R-:W-:Y:S06]  /*1fa0*/  BRA `(.L_x_44) ;  /* 0x00000000000c7947 */ /* 0x000fec0003800000 */
.L_x_37:
[----:B------:R-:W0:Y:S01]  /*1fb0*/  MUFU.RSQ R0, -QNAN ;  /* 0xffc0000000007908 */ /* 0x000e220000001400 */
[----:B------:R-:W-:Y:S05]  /*1fc0*/  BRA `(.L_x_44) ;  /* 0x0000000000047947 */ /* 0x000fea0003800000 */
.L_x_36:
[----:B------:R-:W-:-:S07]  /*1fd0*/  FADD.FTZ R0, R3, R0 ;  /* 0x0000000003007221 */ /* 0x000fce0000010000 */
.L_x_44:
[----:B------:R-:W-:Y:S05]  /*1fe0*/  BSYNC.RECONVERGENT B0 ;  /* 0x0000000000007941 */ /* 0x000fea0003800200 */
.L_x_34:
[----:B------:R-:W-:Y:S01]  /*1ff0*/  HFMA2 R3, -RZ, RZ, 0, 0 ;  /* 0x00000000ff037431 */ /* 0x000fe200000001ff */
[----:B------:R-:W-:Y:S02]  /*2000*/  MOV R2, R6 ;  /* 0x0000000600027202 */ /* 0x000fe40000000f00 */
[----:B0-----:R-:W-:Y:S02]  /*2010*/  MOV R21, R0 ;  /* 0x0000000000157202 */ /* 0x001fe40000000f00 */
[----:B------:R-:W-:Y:S05]  /*2020*/  RET.REL.NODEC R2 `(_Z14jacobiGPUBasicPfS_S_S_ii) ;  /* 0xffffffdc02f47950 */ /* 0x000fea0003c3ffff */
.L_x_45:
[----:B------:R-:W-:-:S00]  /*2030*/  BRA `(.L_x_45) ;  /* 0xfffffffc00fc7947 */ /* 0x000fc0000383ffff */
[----:B------:R-:W-:-:S00]  /*2040*/  NOP ;  /* 0x0000000000007918 */ /* 0x000fc00000000000 */
        /* <DEDUP_REMOVED lines=11> */
.L_x_46:


//--------------------- .nv.shared.reserved.0     --------------------------
	.section	.nv.shared.reserved.0,"aw",@nobits
	.weak		__nv_reservedSMEM_offset_0_alias
	.size		__nv_reservedSMEM_offset_0_alias, 0, 64
	.other		__nv_reservedSMEM_offset_0_alias,@"STO_CUDA_RESERVED_SHARED STV_DEFAULT"
__nv_reservedSMEM_offset_0_alias:
	.zero		0
	.zero		64


//--------------------- .nv.constant0._Z14jacobiGPUBasicPfS_S_S_ii --------------------------
	.section	.nv.constant0._Z14jacobiGPUBasicPfS_S_S_ii,"a",@progbits
	.sectionflags	@""
	.align	4
.nv.constant0._Z14jacobiGPUBasicPfS_S_S_ii:
	.zero		936


//--------------------- SYMBOLS --------------------------

	.type		.nv.reservedSmem.offset0,@object
	.size		.nv.reservedSmem.offset0,0x4
